//
// Generated by NVIDIA NVVM Compiler
//
// Compiler Build ID: CL-36424714
// Cuda compilation tools, release 13.0, V13.0.88
// Based on NVVM 20.0.0
//

.version 9.0
.target sm_100
.address_size 64

	// .globl	_Z17convolution_naivePfPKfS1_ii

.visible .entry _Z17convolution_naivePfPKfS1_ii(
	.param .u64 .ptr .align 1 _Z17convolution_naivePfPKfS1_ii_param_0,
	.param .u64 .ptr .align 1 _Z17convolution_naivePfPKfS1_ii_param_1,
	.param .u64 .ptr .align 1 _Z17convolution_naivePfPKfS1_ii_param_2,
	.param .u32 _Z17convolution_naivePfPKfS1_ii_param_3,
	.param .u32 _Z17convolution_naivePfPKfS1_ii_param_4
)
{
	.reg .pred 	%p<55>;
	.reg .b32 	%r<43>;
	.reg .b32 	%f<96>;
	.reg .b64 	%rd<47>;

	ld.param.u64 	%rd6, [_Z17convolution_naivePfPKfS1_ii_param_0];
	ld.param.u64 	%rd7, [_Z17convolution_naivePfPKfS1_ii_param_1];
	ld.param.u64 	%rd8, [_Z17convolution_naivePfPKfS1_ii_param_2];
	ld.param.u32 	%r28, [_Z17convolution_naivePfPKfS1_ii_param_3];
	ld.param.u32 	%r29, [_Z17convolution_naivePfPKfS1_ii_param_4];
	cvta.to.global.u64 	%rd1, %rd8;
	cvta.to.global.u64 	%rd2, %rd7;
	mov.u32 	%r30, %ctaid.x;
	mov.u32 	%r31, %tid.x;
	mov.u32 	%r32, %ntid.x;
	mad.lo.s32 	%r1, %r30, %r32, %r31;
	shr.u32 	%r33, %r29, 31;
	add.s32 	%r34, %r29, %r33;
	shr.s32 	%r35, %r34, 1;
	sub.s32 	%r2, %r1, %r35;
	setp.lt.s32 	%p1, %r29, 1;
	mov.f32 	%f75, 0f00000000;
	@%p1 bra 	$L__BB0_41;
	and.b32  	%r3, %r29, 7;
	setp.lt.u32 	%p2, %r29, 8;
	mov.f32 	%f75, 0f00000000;
	mov.b32 	%r41, 0;
	@%p2 bra 	$L__BB0_20;
	and.b32  	%r41, %r29, 2147483640;
	mov.f32 	%f75, 0f00000000;
	mov.b32 	%r39, 0;
$L__BB0_3:
	.pragma "nounroll";
	add.s32 	%r6, %r2, %r39;
	setp.lt.s32 	%p3, %r6, 0;
	setp.ge.s32 	%p4, %r6, %r28;
	mul.wide.u32 	%rd9, %r39, 4;
	add.s64 	%rd3, %rd1, %rd9;
	or.pred  	%p5, %p3, %p4;
	@%p5 bra 	$L__BB0_5;
	mul.wide.u32 	%rd10, %r6, 4;
	add.s64 	%rd11, %rd2, %rd10;
	ld.global.f32 	%f42, [%rd11];
	ld.global.f32 	%f43, [%rd3];
	fma.rn.f32 	%f75, %f42, %f43, %f75;
$L__BB0_5:
	add.s32 	%r7, %r6, 1;
	setp.lt.s32 	%p6, %r7, 0;
	setp.ge.s32 	%p7, %r7, %r28;
	or.pred  	%p8, %p6, %p7;
	@%p8 bra 	$L__BB0_7;
	mul.wide.u32 	%rd12, %r7, 4;
	add.s64 	%rd13, %rd2, %rd12;
	ld.global.f32 	%f44, [%rd13];
	ld.global.f32 	%f45, [%rd3+4];
	fma.rn.f32 	%f75, %f44, %f45, %f75;
$L__BB0_7:
	add.s32 	%r8, %r6, 2;
	setp.lt.s32 	%p9, %r8, 0;
	setp.ge.s32 	%p10, %r8, %r28;
	or.pred  	%p11, %p9, %p10;
	@%p11 bra 	$L__BB0_9;
	mul.wide.u32 	%rd14, %r8, 4;
	add.s64 	%rd15, %rd2, %rd14;
	ld.global.f32 	%f46, [%rd15];
	ld.global.f32 	%f47, [%rd3+8];
	fma.rn.f32 	%f75, %f46, %f47, %f75;
$L__BB0_9:
	add.s32 	%r9, %r6, 3;
	setp.lt.s32 	%p12, %r9, 0;
	setp.ge.s32 	%p13, %r9, %r28;
	or.pred  	%p14, %p12, %p13;
	@%p14 bra 	$L__BB0_11;
	mul.wide.u32 	%rd16, %r9, 4;
	add.s64 	%rd17, %rd2, %rd16;
	ld.global.f32 	%f48, [%rd17];
	ld.global.f32 	%f49, [%rd3+12];
	fma.rn.f32 	%f75, %f48, %f49, %f75;
$L__BB0_11:
	add.s32 	%r10, %r6, 4;
	setp.lt.s32 	%p15, %r10, 0;
	setp.ge.s32 	%p16, %r10, %r28;
	or.pred  	%p17, %p15, %p16;
	@%p17 bra 	$L__BB0_13;
	mul.wide.u32 	%rd18, %r10, 4;
	add.s64 	%rd19, %rd2, %rd18;
	ld.global.f32 	%f50, [%rd19];
	ld.global.f32 	%f51, [%rd3+16];
	fma.rn.f32 	%f75, %f50, %f51, %f75;
$L__BB0_13:
	add.s32 	%r11, %r6, 5;
	setp.lt.s32 	%p18, %r11, 0;
	setp.ge.s32 	%p19, %r11, %r28;
	or.pred  	%p20, %p18, %p19;
	@%p20 bra 	$L__BB0_15;
	mul.wide.u32 	%rd20, %r11, 4;
	add.s64 	%rd21, %rd2, %rd20;
	ld.global.f32 	%f52, [%rd21];
	ld.global.f32 	%f53, [%rd3+20];
	fma.rn.f32 	%f75, %f52, %f53, %f75;
$L__BB0_15:
	add.s32 	%r12, %r6, 6;
	setp.lt.s32 	%p21, %r12, 0;
	setp.ge.s32 	%p22, %r12, %r28;
	or.pred  	%p23, %p21, %p22;
	@%p23 bra 	$L__BB0_17;
	mul.wide.u32 	%rd22, %r12, 4;
	add.s64 	%rd23, %rd2, %rd22;
	ld.global.f32 	%f54, [%rd23];
	ld.global.f32 	%f55, [%rd3+24];
	fma.rn.f32 	%f75, %f54, %f55, %f75;
$L__BB0_17:
	add.s32 	%r13, %r6, 7;
	setp.lt.s32 	%p24, %r13, 0;
	setp.ge.s32 	%p25, %r13, %r28;
	or.pred  	%p26, %p24, %p25;
	@%p26 bra 	$L__BB0_19;
	mul.wide.u32 	%rd24, %r13, 4;
	add.s64 	%rd25, %rd2, %rd24;
	ld.global.f32 	%f56, [%rd25];
	ld.global.f32 	%f57, [%rd3+28];
	fma.rn.f32 	%f75, %f56, %f57, %f75;
$L__BB0_19:
	add.s32 	%r39, %r39, 8;
	setp.ne.s32 	%p27, %r39, %r41;
	@%p27 bra 	$L__BB0_3;
$L__BB0_20:
	setp.eq.s32 	%p28, %r3, 0;
	@%p28 bra 	$L__BB0_41;
	and.b32  	%r16, %r29, 3;
	setp.lt.u32 	%p29, %r3, 4;
	@%p29 bra 	$L__BB0_31;
	add.s32 	%r17, %r2, %r41;
	setp.lt.s32 	%p30, %r17, 0;
	setp.ge.s32 	%p31, %r17, %r28;
	mul.wide.u32 	%rd26, %r41, 4;
	add.s64 	%rd4, %rd1, %rd26;
	or.pred  	%p32, %p30, %p31;
	@%p32 bra 	$L__BB0_24;
	mul.wide.u32 	%rd27, %r17, 4;
	add.s64 	%rd28, %rd2, %rd27;
	ld.global.f32 	%f59, [%rd28];
	ld.global.f32 	%f60, [%rd4];
	fma.rn.f32 	%f75, %f59, %f60, %f75;
$L__BB0_24:
	add.s32 	%r18, %r17, 1;
	setp.lt.s32 	%p33, %r18, 0;
	setp.ge.s32 	%p34, %r18, %r28;
	or.pred  	%p35, %p33, %p34;
	@%p35 bra 	$L__BB0_26;
	mul.wide.u32 	%rd29, %r18, 4;
	add.s64 	%rd30, %rd2, %rd29;
	ld.global.f32 	%f61, [%rd30];
	ld.global.f32 	%f62, [%rd4+4];
	fma.rn.f32 	%f75, %f61, %f62, %f75;
$L__BB0_26:
	add.s32 	%r19, %r17, 2;
	setp.lt.s32 	%p36, %r19, 0;
	setp.ge.s32 	%p37, %r19, %r28;
	or.pred  	%p38, %p36, %p37;
	@%p38 bra 	$L__BB0_28;
	mul.wide.u32 	%rd31, %r19, 4;
	add.s64 	%rd32, %rd2, %rd31;
	ld.global.f32 	%f63, [%rd32];
	ld.global.f32 	%f64, [%rd4+8];
	fma.rn.f32 	%f75, %f63, %f64, %f75;
$L__BB0_28:
	add.s32 	%r20, %r17, 3;
	setp.lt.s32 	%p39, %r20, 0;
	setp.ge.s32 	%p40, %r20, %r28;
	or.pred  	%p41, %p39, %p40;
	@%p41 bra 	$L__BB0_30;
	mul.wide.u32 	%rd33, %r20, 4;
	add.s64 	%rd34, %rd2, %rd33;
	ld.global.f32 	%f65, [%rd34];
	ld.global.f32 	%f66, [%rd4+12];
	fma.rn.f32 	%f75, %f65, %f66, %f75;
$L__BB0_30:
	add.s32 	%r41, %r41, 4;
$L__BB0_31:
	setp.eq.s32 	%p42, %r16, 0;
	@%p42 bra 	$L__BB0_41;
	setp.eq.s32 	%p43, %r16, 1;
	@%p43 bra 	$L__BB0_38;
	add.s32 	%r23, %r2, %r41;
	setp.lt.s32 	%p44, %r23, 0;
	setp.ge.s32 	%p45, %r23, %r28;
	mul.wide.u32 	%rd35, %r41, 4;
	add.s64 	%rd5, %rd1, %rd35;
	or.pred  	%p46, %p44, %p45;
	@%p46 bra 	$L__BB0_35;
	mul.wide.u32 	%rd36, %r23, 4;
	add.s64 	%rd37, %rd2, %rd36;
	ld.global.f32 	%f68, [%rd37];
	ld.global.f32 	%f69, [%rd5];
	fma.rn.f32 	%f75, %f68, %f69, %f75;
$L__BB0_35:
	add.s32 	%r24, %r23, 1;
	setp.lt.s32 	%p47, %r24, 0;
	setp.ge.s32 	%p48, %r24, %r28;
	or.pred  	%p49, %p47, %p48;
	@%p49 bra 	$L__BB0_37;
	mul.wide.u32 	%rd38, %r24, 4;
	add.s64 	%rd39, %rd2, %rd38;
	ld.global.f32 	%f70, [%rd39];
	ld.global.f32 	%f71, [%rd5+4];
	fma.rn.f32 	%f75, %f70, %f71, %f75;
$L__BB0_37:
	add.s32 	%r41, %r41, 2;
$L__BB0_38:
	and.b32  	%r38, %r29, 1;
	setp.eq.b32 	%p50, %r38, 1;
	not.pred 	%p51, %p50;
	@%p51 bra 	$L__BB0_41;
	add.s32 	%r27, %r2, %r41;
	setp.lt.s32 	%p52, %r27, 0;
	setp.ge.s32 	%p53, %r27, %r28;
	or.pred  	%p54, %p52, %p53;
	@%p54 bra 	$L__BB0_41;
	mul.wide.u32 	%rd40, %r27, 4;
	add.s64 	%rd41, %rd2, %rd40;
	ld.global.f32 	%f72, [%rd41];
	mul.wide.u32 	%rd42, %r41, 4;
	add.s64 	%rd43, %rd1, %rd42;
	ld.global.f32 	%f73, [%rd43];
	fma.rn.f32 	%f75, %f72, %f73, %f75;
$L__BB0_41:
	cvta.to.global.u64 	%rd44, %rd6;
	mul.wide.s32 	%rd45, %r1, 4;
	add.s64 	%rd46, %rd44, %rd45;
	st.global.f32 	[%rd46], %f75;
	ret;

}


// ===== COMPILED SASS (sm_100) =====

	.target	sm_100

	.elftype	@"ET_EXEC"


//--------------------- .note.nv.tkinfo           --------------------------
	.section	.note.nv.tkinfo,"",@"SHT_NOTE"
	.sectionflags	@"SHF_NOTE_NV_TKINFO"
	.tkinfo
        /*0018*/ 	.word	0x00000002
        /*0030*/ 	.string	""
        /*0030*/ 	.string	"ptxas"
        /*0030*/ 	.string	"Cuda compilation tools, release 13.0, V13.0.88"
        /*0030*/ 	.string	"Build cuda_13.0.r13.0/compiler.36424714_0"
        /*0030*/ 	.string	"-arch sm_100 -m 64 "



//--------------------- .note.nv.cuinfo           --------------------------
	.section	.note.nv.cuinfo,"",@"SHT_NOTE"
	.sectionflags	@"SHF_NOTE_NV_CUINFO"
        /*0018*/ 	.short	0x0002
        /*001a*/ 	.short	0x0064
        /*001c*/ 	.short	0x0082
	.zero		2


//--------------------- .nv.info                  --------------------------
	.section	.nv.info,"",@"SHT_CUDA_INFO"
	.align	4


	//----- nvinfo : EIATTR_REGCOUNT
	.align		4
        /*0000*/ 	.byte	0x04, 0x2f
        /*0002*/ 	.short	(.L_1 - .L_0)
	.align		4
.L_0:
        /*0004*/ 	.word	index@(_Z17convolution_naivePfPKfS1_ii)
        /*0008*/ 	.word	0x00000020


	//----- nvinfo : EIATTR_FRAME_SIZE
	.align		4
.L_1:
        /*000c*/ 	.byte	0x04, 0x11
        /*000e*/ 	.short	(.L_3 - .L_2)
	.align		4
.L_2:
        /*0010*/ 	.word	index@(_Z17convolution_naivePfPKfS1_ii)
        /*0014*/ 	.word	0x00000000


	//----- nvinfo : EIATTR_MIN_STACK_SIZE
	.align		4
.L_3:
        /*0018*/ 	.byte	0x04, 0x12
        /*001a*/ 	.short	(.L_5 - .L_4)
	.align		4
.L_4:
        /*001c*/ 	.word	index@(_Z17convolution_naivePfPKfS1_ii)
        /*0020*/ 	.word	0x00000000
.L_5:


//--------------------- .nv.compat                --------------------------
	.section	.nv.compat,"",@"SHT_CUDA_COMPAT_INFO"
	.align	4
        /*0000*/ 	.byte	0x02, 0x09, 0x00, 0x00, 0x02, 0x02, 0x01, 0x00, 0x02, 0x05, 0x05, 0x00, 0x03, 0x07, 0x01, 0x01
        /*0010*/ 	.byte	0x02, 0x03, 0x00, 0x00, 0x02, 0x06, 0x01, 0x00, 0x04, 0x0b, 0x08, 0x00, 0x09, 0x00, 0x00, 0x00
        /*0020*/ 	.byte	0x00, 0x00, 0x00, 0x00


//--------------------- .nv.info._Z17convolution_naivePfPKfS1_ii --------------------------
	.section	.nv.info._Z17convolution_naivePfPKfS1_ii,"",@"SHT_CUDA_INFO"
	.sectionflags	@""
	.align	4


	//----- nvinfo : EIATTR_CUDA_API_VERSION
	.align		4
        /*0000*/ 	.byte	0x04, 0x37
        /*0002*/ 	.short	(.L_7 - .L_6)
.L_6:
        /*0004*/ 	.word	0x00000082


	//----- nvinfo : EIATTR_KPARAM_INFO
	.align		4
.L_7:
        /*0008*/ 	.byte	0x04, 0x17
        /*000a*/ 	.short	(.L_9 - .L_8)
.L_8:
        /*000c*/ 	.word	0x00000000
        /*0010*/ 	.short	0x0004
        /*0012*/ 	.short	0x001c
        /*0014*/ 	.byte	0x00, 0xf0, 0x11, 0x00


	//----- nvinfo : EIATTR_KPARAM_INFO
	.align		4
.L_9:
        /*0018*/ 	.byte	0x04, 0x17
        /*001a*/ 	.short	(.L_11 - .L_10)
.L_10:
        /*001c*/ 	.word	0x00000000
        /*0020*/ 	.short	0x0003
        /*0022*/ 	.short	0x0018
        /*0024*/ 	.byte	0x00, 0xf0, 0x11, 0x00


	//----- nvinfo : EIATTR_KPARAM_INFO
	.align		4
.L_11:
        /*0028*/ 	.byte	0x04, 0x17
        /*002a*/ 	.short	(.L_13 - .L_12)
.L_12:
        /*002c*/ 	.word	0x00000000
        /*0030*/ 	.short	0x0002
        /*0032*/ 	.short	0x0010
        /*0034*/ 	.byte	0x00, 0xf5, 0x21, 0x00


	//----- nvinfo : EIATTR_KPARAM_INFO
	.align		4
.L_13:
        /*0038*/ 	.byte	0x04, 0x17
        /*003a*/ 	.short	(.L_15 - .L_14)
.L_14:
        /*003c*/ 	.word	0x00000000
        /*0040*/ 	.short	0x0001
        /*0042*/ 	.short	0x0008
        /*0044*/ 	.byte	0x00, 0xf5, 0x21, 0x00


	//----- nvinfo : EIATTR_KPARAM_INFO
	.align		4
.L_15:
        /*0048*/ 	.byte	0x04, 0x17
        /*004a*/ 	.short	(.L_17 - .L_16)
.L_16:
        /*004c*/ 	.word	0x00000000
        /*0050*/ 	.short	0x0000
        /*0052*/ 	.short	0x0000
        /*0054*/ 	.byte	0x00, 0xf5, 0x21, 0x00


	//----- nvinfo : EIATTR_SPARSE_MMA_MASK
	.align		4
.L_17:
        /*0058*/ 	.byte	0x03, 0x50
        /*005a*/ 	.short	0x0000


	//----- nvinfo : EIATTR_MAXREG_COUNT
	.align		4
        /*005c*/ 	.byte	0x03, 0x1b
        /*005e*/ 	.short	0x00ff


	//----- nvinfo : EIATTR_MERCURY_ISA_VERSION
	.align		4
        /*0060*/ 	.byte	0x03, 0x5f
        /*0062*/ 	.short	0x0101


	//----- nvinfo : EIATTR_VRC_CTA_INIT_COUNT
	.align		4
        /*0064*/ 	.byte	0x02, 0x4a
	.zero		1
	.zero		1


	//----- nvinfo : EIATTR_EXIT_INSTR_OFFSETS
	.align		4
        /*0068*/ 	.byte	0x04, 0x1c
        /*006a*/ 	.short	(.L_19 - .L_18)


	//   ....[0]....
.L_18:
        /*006c*/ 	.word	0x00000b20


	//----- nvinfo : EIATTR_CRS_STACK_SIZE
	.align		4
.L_19:
        /*0070*/ 	.byte	0x04, 0x1e
        /*0072*/ 	.short	(.L_21 - .L_20)
.L_20:
        /*0074*/ 	.word	0x00000000


	//----- nvinfo : EIATTR_CBANK_PARAM_SIZE
	.align		4
.L_21:
        /*0078*/ 	.byte	0x03, 0x19
        /*007a*/ 	.short	0x0020


	//----- nvinfo : EIATTR_PARAM_CBANK
	.align		4
        /*007c*/ 	.byte	0x04, 0x0a
        /*007e*/ 	.short	(.L_23 - .L_22)
	.align		4
.L_22:
        /*0080*/ 	.word	index@(.nv.constant0._Z17convolution_naivePfPKfS1_ii)
        /*0084*/ 	.short	0x0380
        /*0086*/ 	.short	0x0020


	//----- nvinfo : EIATTR_SW_WAR
	.align		4
.L_23:
        /*0088*/ 	.byte	0x04, 0x36
        /*008a*/ 	.short	(.L_25 - .L_24)
.L_24:
        /*008c*/ 	.word	0x00000008
.L_25:


//--------------------- .nv.callgraph             --------------------------
	.section	.nv.callgraph,"",@"SHT_CUDA_CALLGRAPH"
	.align	4
	.sectionentsize	8
	.align		4
        /*0000*/ 	.word	0x00000000
	.align		4
        /*0004*/ 	.word	0xffffffff
	.align		4
        /*0008*/ 	.word	0x00000000
	.align		4
        /*000c*/ 	.word	0xfffffffe
	.align		4
        /*0010*/ 	.word	0x00000000
	.align		4
        /*0014*/ 	.word	0xfffffffd
	.align		4
        /*0018*/ 	.word	0x00000000
	.align		4
        /*001c*/ 	.word	0xfffffffc


//--------------------- .text._Z17convolution_naivePfPKfS1_ii --------------------------
	.section	.text._Z17convolution_naivePfPKfS1_ii,"ax",@progbits
	.align	128
        .global         _Z17convolution_naivePfPKfS1_ii
        .type           _Z17convolution_naivePfPKfS1_ii,@function
        .size           _Z17convolution_naivePfPKfS1_ii,(.L_x_7 - _Z17convolution_naivePfPKfS1_ii)
        .other          _Z17convolution_naivePfPKfS1_ii,@"STO_CUDA_ENTRY STV_DEFAULT"
_Z17convolution_naivePfPKfS1_ii:
.text._Z17convolution_naivePfPKfS1_ii:
[----:B------:R-:W-:Y:S01]  /*0000*/  LDC R1, c[0x0][0x37c] ;  /* 0x0000df00ff017b82 */ /* 0x000fe20000000800 */
[----:B------:R-:W0:Y:S01]  /*0010*/  S2R R2, SR_TID.X ;  /* 0x0000000000027919 */ /* 0x000e220000002100 */
[----:B------:R-:W1:Y:S06]  /*0020*/  LDCU UR5, c[0x0][0x39c] ;  /* 0x00007380ff0577ac */ /* 0x000e6c0008000800 */
[----:B------:R-:W0:Y:S01]  /*0030*/  S2UR UR4, SR_CTAID.X ;  /* 0x00000000000479c3 */ /* 0x000e220000002500 */
[----:B------:R-:W-:Y:S01]  /*0040*/  HFMA2 R0, -RZ, RZ, 0, 0 ;  /* 0x00000000ff007431 */ /* 0x000fe200000001ff */
[----:B------:R-:W2:Y:S06]  /*0050*/  LDCU.64 UR8, c[0x0][0x358] ;  /* 0x00006b00ff0877ac */ /* 0x000eac0008000a00 */
[----:B------:R-:W0:Y:S01]  /*0060*/  LDC R3, c[0x0][0x360] ;  /* 0x0000d800ff037b82 */ /* 0x000e220000000800 */
[----:B-1----:R-:W-:Y:S01]  /*0070*/  UISETP.GE.AND UP0, UPT, UR5, 0x1, UPT ;  /* 0x000000010500788c */ /* 0x002fe2000bf06270 */
[----:B0-----:R-:W-:-:S08]  /*0080*/  IMAD R2, R3, UR4, R2 ;  /* 0x0000000403027c24 */ /* 0x001fd0000f8e0202 */
[----:B--2---:R-:W-:Y:S05]  /*0090*/  BRA.U !UP0, `(.L_x_0) ;  /* 0x0000000908947547 */ /* 0x004fea000b800000 */
[----:B------:R-:W-:Y:S01]  /*00a0*/  UISETP.GE.U32.AND UP0, UPT, UR5, 0x8, UPT ;  /* 0x000000080500788c */ /* 0x000fe2000bf06070 */
[----:B------:R-:W-:Y:S01]  /*00b0*/  IMAD.MOV.U32 R0, RZ, RZ, RZ ;  /* 0x000000ffff007224 */ /* 0x000fe200078e00ff */
[----:B------:R-:W-:Y:S01]  /*00c0*/  ULEA.HI UR4, UR5, UR5, URZ, 0x1 ;  /* 0x0000000505047291 */ /* 0x000fe2000f8f08ff */
[----:B------:R-:W-:Y:S01]  /*00d0*/  MOV R3, RZ ;  /* 0x000000ff00037202 */ /* 0x000fe20000000f00 */
[----:B------:R-:W-:Y:S02]  /*00e0*/  ULOP3.LUT UR6, UR5, 0x7, URZ, 0xc0, !UPT ;  /* 0x0000000705067892 */ /* 0x000fe4000f8ec0ff */
[----:B------:R-:W-:Y:S02]  /*00f0*/  USHF.R.S32.HI UR4, URZ, 0x1, UR4 ;  /* 0x00000001ff047899 */ /* 0x000fe40008011404 */
[----:B------:R-:W-:-:S04]  /*0100*/  UISETP.NE.AND UP1, UPT, UR6, URZ, UPT ;  /* 0x000000ff0600728c */ /* 0x000fc8000bf25270 */
[----:B------:R-:W-:Y:S01]  /*0110*/  VIADD R4, R2, -UR4 ;  /* 0x8000000402047c36 */ /* 0x000fe20008000000 */
[----:B------:R-:W-:Y:S06]  /*0120*/  BRA.U !UP0, `(.L_x_1) ;  /* 0x0000000508287547 */ /* 0x000fec000b800000 */
[----:B------:R-:W-:Y:S01]  /*0130*/  ULOP3.LUT UR4, UR5, 0x7ffffff8, URZ, 0xc0, !UPT ;  /* 0x7ffffff805047892 */ /* 0x000fe2000f8ec0ff */
[----:B------:R-:W-:Y:S01]  /*0140*/  MOV R0, RZ ;  /* 0x000000ff00007202 */ /* 0x000fe20000000f00 */
[----:B------:R-:W-:Y:S01]  /*0150*/  IMAD.MOV.U32 R7, RZ, RZ, RZ ;  /* 0x000000ffff077224 */ /* 0x000fe200078e00ff */
[----:B------:R-:W0:Y:S03]  /*0160*/  LDCU UR7, c[0x0][0x398] ;  /* 0x00007300ff0777ac */ /* 0x000e260008000800 */
[----:B------:R-:W-:-:S07]  /*0170*/  MOV R3, UR4 ;  /* 0x0000000400037c02 */ /* 0x000fce0008000f00 */
.L_x_2:
[----:B------:R-:W-:Y:S01]  /*0180*/  IMAD.IADD R29, R4, 0x1, R7 ;  /* 0x00000001041d7824 */ /* 0x000fe200078e0207 */
[----:B------:R-:W1:Y:S04]  /*0190*/  LDC.64 R14, c[0x0][0x390] ;  /* 0x0000e400ff0e7b82 */ /* 0x000e680000000a00 */
[----:B0-----:R-:W-:-:S04]  /*01a0*/  ISETP.GE.AND P4, PT, R29, UR7, PT ;  /* 0x000000071d007c0c */ /* 0x001fc8000bf86270 */
[----:B------:R-:W-:-:S13]  /*01b0*/  ISETP.LT.OR P4, PT, R29, RZ, P4 ;  /* 0x000000ff1d00720c */ /* 0x000fda0002781670 */
[----:B------:R-:W0:Y:S01]  /*01c0*/  @!P4 LDC.64 R8, c[0x0][0x388] ;  /* 0x0000e200ff08cb82 */ /* 0x000e220000000a00 */
[----:B-1----:R-:W-:-:S05]  /*01d0*/  IMAD.WIDE.U32 R14, R7, 0x4, R14 ;  /* 0x00000004070e7825 */ /* 0x002fca00078e000e */
[----:B------:R-:W2:Y:S01]  /*01e0*/  @!P4 LDG.E R10, desc[UR8][R14.64] ;  /* 0x000000080e0ac981 */ /* 0x000ea2000c1e1900 */
[----:B0-----:R-:W-:-:S06]  /*01f0*/  @!P4 IMAD.WIDE.U32 R8, R29, 0x4, R8 ;  /* 0x000000041d08c825 */ /* 0x001fcc00078e0008 */
[----:B------:R-:W2:Y:S01]  /*0200*/  @!P4 LDG.E R9, desc[UR8][R8.64] ;  /* 0x000000080809c981 */ /* 0x000ea2000c1e1900 */
[----:B------:R-:W-:-:S04]  /*0210*/  IADD3 R19, PT, PT, R29, 0x1, RZ ;  /* 0x000000011d137810 */ /* 0x000fc80007ffe0ff */
[----:B------:R-:W-:Y:S01]  /*0220*/  ISETP.GE.AND P0, PT, R19, UR7, PT ;  /* 0x0000000713007c0c */ /* 0x000fe2000bf06270 */
[----:B------:R-:W-:-:S03]  /*0230*/  VIADD R24, R29, 0x2 ;  /* 0x000000021d187836 */ /* 0x000fc60000000000 */
[----:B------:R-:W-:Y:S02]  /*0240*/  ISETP.LT.OR P0, PT, R19, RZ, P0 ;  /* 0x000000ff1300720c */ /* 0x000fe40000701670 */
[C---:B------:R-:W-:Y:S02]  /*0250*/  IADD3 R25, PT, PT, R29.reuse, 0x3, RZ ;  /* 0x000000031d197810 */ /* 0x040fe40007ffe0ff */
[C---:B------:R-:W-:Y:S01]  /*0260*/  ISETP.GE.AND P3, PT, R24.reuse, UR7, PT ;  /* 0x0000000718007c0c */ /* 0x040fe2000bf66270 */
[----:B------:R-:W-:Y:S01]  /*0270*/  VIADD R5, R29, 0x4 ;  /* 0x000000041d057836 */ /* 0x000fe20000000000 */
[C---:B------:R-:W-:Y:S02]  /*0280*/  ISETP.GE.AND P2, PT, R25.reuse, UR7, PT ;  /* 0x0000000719007c0c */ /* 0x040fe4000bf46270 */
[----:B------:R-:W-:Y:S02]  /*0290*/  ISETP.LT.OR P3, PT, R24, RZ, P3 ;  /* 0x000000ff1800720c */ /* 0x000fe40001f61670 */
[----:B------:R-:W-:-:S02]  /*02a0*/  ISETP.LT.OR P2, PT, R25, RZ, P2 ;  /* 0x000000ff1900720c */ /* 0x000fc40001741670 */
[----:B------:R-:W-:Y:S01]  /*02b0*/  IADD3 R6, PT, PT, R29, 0x5, RZ ;  /* 0x000000051d067810 */ /* 0x000fe20007ffe0ff */
[----:B------:R-:W0:Y:S01]  /*02c0*/  @!P0 LDC.64 R22, c[0x0][0x388] ;  /* 0x0000e200ff168b82 */ /* 0x000e220000000a00 */
[----:B------:R-:W-:Y:S01]  /*02d0*/  ISETP.GE.AND P1, PT, R5, UR7, PT ;  /* 0x0000000705007c0c */ /* 0x000fe2000bf26270 */
[----:B------:R-:W-:Y:S01]  /*02e0*/  VIADD R27, R29, 0x6 ;  /* 0x000000061d1b7836 */ /* 0x000fe20000000000 */
[C---:B------:R-:W-:Y:S02]  /*02f0*/  ISETP.GE.AND P5, PT, R6.reuse, UR7, PT ;  /* 0x0000000706007c0c */ /* 0x040fe4000bfa6270 */
[----:B------:R-:W-:Y:S02]  /*0300*/  ISETP.LT.OR P1, PT, R5, RZ, P1 ;  /* 0x000000ff0500720c */ /* 0x000fe40000f21670 */
[----:B------:R-:W-:Y:S01]  /*0310*/  IADD3 R29, PT, PT, R29, 0x7, RZ ;  /* 0x000000071d1d7810 */ /* 0x000fe20007ffe0ff */
[----:B------:R-:W1:Y:S01]  /*0320*/  @!P3 LDC.64 R12, c[0x0][0x388] ;  /* 0x0000e200ff0cbb82 */ /* 0x000e620000000a00 */
[----:B------:R-:W-:-:S02]  /*0330*/  ISETP.LT.OR P5, PT, R6, RZ, P5 ;  /* 0x000000ff0600720c */ /* 0x000fc40002fa1670 */
[----:B------:R-:W-:-:S04]  /*0340*/  ISETP.GE.AND P6, PT, R29, UR7, PT ;  /* 0x000000071d007c0c */ /* 0x000fc8000bfc6270 */
[----:B------:R-:W-:-:S07]  /*0350*/  ISETP.LT.OR P6, PT, R29, RZ, P6 ;  /* 0x000000ff1d00720c */ /* 0x000fce00037c1670 */
[----:B------:R-:W3:Y:S01]  /*0360*/  @!P5 LDC.64 R16, c[0x0][0x388] ;  /* 0x0000e200ff10db82 */ /* 0x000ee20000000a00 */
[----:B0-----:R-:W-:-:S07]  /*0370*/  @!P0 IMAD.WIDE.U32 R22, R19, 0x4, R22 ;  /* 0x0000000413168825 */ /* 0x001fce00078e0016 */
[----:B------:R-:W0:Y:S01]  /*0380*/  @!P6 LDC.64 R20, c[0x0][0x388] ;  /* 0x0000e200ff14eb82 */ /* 0x000e220000000a00 */
[----:B------:R-:W4:Y:S01]  /*0390*/  @!P0 LDG.E R23, desc[UR8][R22.64] ;  /* 0x0000000816178981 */ /* 0x000f22000c1e1900 */
[----:B-1----:R-:W-:-:S03]  /*03a0*/  @!P3 IMAD.WIDE.U32 R12, R24, 0x4, R12 ;  /* 0x00000004180cb825 */ /* 0x002fc600078e000c */
[----:B------:R-:W4:Y:S04]  /*03b0*/  @!P0 LDG.E R24, desc[UR8][R14.64+0x4] ;  /* 0x000004080e188981 */ /* 0x000f28000c1e1900 */
[----:B------:R-:W5:Y:S04]  /*03c0*/  @!P3 LDG.E R13, desc[UR8][R12.64] ;  /* 0x000000080c0db981 */ /* 0x000f68000c1e1900 */
[----:B------:R-:W5:Y:S01]  /*03d0*/  @!P5 LDG.E R22, desc[UR8][R14.64+0x14] ;  /* 0x000014080e16d981 */ /* 0x000f62000c1e1900 */
[----:B---3--:R-:W-:-:S03]  /*03e0*/  @!P5 IMAD.WIDE.U32 R16, R6, 0x4, R16 ;  /* 0x000000040610d825 */ /* 0x008fc600078e0010 */
[----:B------:R-:W3:Y:S04]  /*03f0*/  @!P1 LDG.E R6, desc[UR8][R14.64+0x10] ;  /* 0x000010080e069981 */ /* 0x000ee8000c1e1900 */
[----:B------:R-:W3:Y:S01]  /*0400*/  @!P5 LDG.E R17, desc[UR8][R16.64] ;  /* 0x000000081011d981 */ /* 0x000ee2000c1e1900 */
[----:B0-----:R-:W-:-:S06]  /*0410*/  @!P6 IMAD.WIDE.U32 R20, R29, 0x4, R20 ;  /* 0x000000041d14e825 */ /* 0x001fcc00078e0014 */
[----:B------:R-:W3:Y:S01]  /*0420*/  @!P6 LDG.E R21, desc[UR8][R20.64] ;  /* 0x000000081415e981 */ /* 0x000ee2000c1e1900 */
[----:B--2---:R-:W-:Y:S01]  /*0430*/  @!P4 FFMA R0, R9, R10, R0 ;  /* 0x0000000a0900c223 */ /* 0x004fe20000000000 */
[C---:B------:R-:W-:Y:S01]  /*0440*/  ISETP.GE.AND P4, PT, R27.reuse, UR7, PT ;  /* 0x000000071b007c0c */ /* 0x040fe2000bf86270 */
[----:B------:R-:W0:Y:S03]  /*0450*/  @!P2 LDC.64 R10, c[0x0][0x388] ;  /* 0x0000e200ff0aab82 */ /* 0x000e260000000a00 */
[----:B------:R-:W-:-:S05]  /*0460*/  ISETP.LT.OR P4, PT, R27, RZ, P4 ;  /* 0x000000ff1b00720c */ /* 0x000fca0002781670 */
[----:B------:R-:W1:Y:S08]  /*0470*/  @!P1 LDC.64 R8, c[0x0][0x388] ;  /* 0x0000e200ff089b82 */ /* 0x000e700000000a00 */
[----:B------:R-:W2:Y:S01]  /*0480*/  @!P4 LDC.64 R18, c[0x0][0x388] ;  /* 0x0000e200ff12cb82 */ /* 0x000ea20000000a00 */
[----:B------:R-:W3:Y:S01]  /*0490*/  @!P4 LDG.E R12, desc[UR8][R14.64+0x18] ;  /* 0x000018080e0cc981 */ /* 0x000ee2000c1e1900 */
[----:B0-----:R-:W-:-:S03]  /*04a0*/  @!P2 IMAD.WIDE.U32 R10, R25, 0x4, R10 ;  /* 0x00000004190aa825 */ /* 0x001fc600078e000a */
[----:B------:R-:W5:Y:S04]  /*04b0*/  @!P3 LDG.E R25, desc[UR8][R14.64+0x8] ;  /* 0x000008080e19b981 */ /* 0x000f68000c1e1900 */
[----:B------:R-:W3:Y:S01]  /*04c0*/  @!P2 LDG.E R11, desc[UR8][R10.64] ;  /* 0x000000080a0ba981 */ /* 0x000ee2000c1e1900 */
[----:B-1----:R-:W-:-:S03]  /*04d0*/  @!P1 IMAD.WIDE.U32 R8, R5, 0x4, R8 ;  /* 0x0000000405089825 */ /* 0x002fc600078e0008 */
[----:B------:R-:W3:Y:S04]  /*04e0*/  @!P2 LDG.E R5, desc[UR8][R14.64+0xc] ;  /* 0x00000c080e05a981 */ /* 0x000ee8000c1e1900 */
[----:B------:R-:W3:Y:S01]  /*04f0*/  @!P1 LDG.E R9, desc[UR8][R8.64] ;  /* 0x0000000808099981 */ /* 0x000ee2000c1e1900 */
[----:B--2---:R-:W-:-:S03]  /*0500*/  @!P4 IMAD.WIDE.U32 R18, R27, 0x4, R18 ;  /* 0x000000041b12c825 */ /* 0x004fc600078e0012 */
[----:B------:R-:W2:Y:S04]  /*0510*/  @!P6 LDG.E R10, desc[UR8][R14.64+0x1c] ;  /* 0x00001c080e0ae981 */ /* 0x000ea8000c1e1900 */
[----:B------:R-:W2:Y:S01]  /*0520*/  @!P4 LDG.E R19, desc[UR8][R18.64] ;  /* 0x000000081213c981 */ /* 0x000ea2000c1e1900 */
[----:B------:R-:W-:Y:S01]  /*0530*/  IADD3 R7, PT, PT, R7, 0x8, RZ ;  /* 0x0000000807077810 */ /* 0x000fe20007ffe0ff */
[----:B----4-:R-:W-:-:S03]  /*0540*/  @!P0 FFMA R0, R23, R24, R0 ;  /* 0x0000001817008223 */ /* 0x010fc60000000000 */
[----:B------:R-:W-:Y:S01]  /*0550*/  ISETP.NE.AND P0, PT, R7, R3, PT ;  /* 0x000000030700720c */ /* 0x000fe20003f05270 */
[----:B-----5:R-:W-:-:S04]  /*0560*/  @!P3 FFMA R0, R13, R25, R0 ;  /* 0x000000190d00b223 */ /* 0x020fc80000000000 */
[----:B---3--:R-:W-:-:S04]  /*0570*/  @!P2 FFMA R0, R11, R5, R0 ;  /* 0x000000050b00a223 */ /* 0x008fc80000000000 */
[----:B------:R-:W-:-:S04]  /*0580*/  @!P1 FFMA R0, R9, R6, R0 ;  /* 0x0000000609009223 */ /* 0x000fc80000000000 */
[----:B------:R-:W-:-:S04]  /*0590*/  @!P5 FFMA R0, R17, R22, R0 ;  /* 0x000000161100d223 */ /* 0x000fc80000000000 */
[----:B--2---:R-:W-:-:S04]  /*05a0*/  @!P4 FFMA R0, R19, R12, R0 ;  /* 0x0000000c1300c223 */ /* 0x004fc80000000000 */
[----:B------:R-:W-:Y:S01]  /*05b0*/  @!P6 FFMA R0, R21, R10, R0 ;  /* 0x0000000a1500e223 */ /* 0x000fe20000000000 */
[----:B------:R-:W-:Y:S06]  /*05c0*/  @P0 BRA `(.L_x_2) ;  /* 0xfffffff800ec0947 */ /* 0x000fec000383ffff */
.L_x_1:
[----:B------:R-:W-:Y:S05]  /*05d0*/  BRA.U !UP1, `(.L_x_0) ;  /* 0x0000000509447547 */ /* 0x000fea000b800000 */
[----:B------:R-:W0:Y:S01]  /*05e0*/  LDCU UR4, c[0x0][0x39c] ;  /* 0x00007380ff0477ac */ /* 0x000e220008000800 */
[----:B------:R-:W-:Y:S02]  /*05f0*/  UISETP.GE.U32.AND UP0, UPT, UR6, 0x4, UPT ;  /* 0x000000040600788c */ /* 0x000fe4000bf06070 */
[----:B0-----:R-:W-:-:S04]  /*0600*/  ULOP3.LUT UR5, UR4, 0x3, URZ, 0xc0, !UPT ;  /* 0x0000000304057892 */ /* 0x001fc8000f8ec0ff */
[----:B------:R-:W-:-:S03]  /*0610*/  UISETP.NE.AND UP1, UPT, UR5, URZ, UPT ;  /* 0x000000ff0500728c */ /* 0x000fc6000bf25270 */
[----:B------:R-:W-:Y:S08]  /*0620*/  BRA.U !UP0, `(.L_x_3) ;  /* 0x0000000108907547 */ /* 0x000ff0000b800000 */
[----:B------:R-:W0:Y:S01]  /*0630*/  LDCU UR6, c[0x0][0x398] ;  /* 0x00007300ff0677ac */ /* 0x000e220008000800 */
[----:B------:R-:W-:Y:S01]  /*0640*/  IMAD.IADD R17, R4, 0x1, R3 ;  /* 0x0000000104117824 */ /* 0x000fe200078e0203 */
[----:B------:R-:W1:Y:S03]  /*0650*/  LDC.64 R8, c[0x0][0x390] ;  /* 0x0000e400ff087b82 */ /* 0x000e660000000a00 */
[C---:B------:R-:W-:Y:S01]  /*0660*/  VIADD R5, R17.reuse, 0x3 ;  /* 0x0000000311057836 */ /* 0x040fe20000000000 */
[C---:B------:R-:W-:Y:S02]  /*0670*/  IADD3 R19, PT, PT, R17.reuse, 0x1, RZ ;  /* 0x0000000111137810 */ /* 0x040fe40007ffe0ff */
[C---:B------:R-:W-:Y:S02]  /*0680*/  IADD3 R21, PT, PT, R17.reuse, 0x2, RZ ;  /* 0x0000000211157810 */ /* 0x040fe40007ffe0ff */
[----:B0-----:R-:W-:-:S02]  /*0690*/  ISETP.GE.AND P0, PT, R17, UR6, PT ;  /* 0x0000000611007c0c */ /* 0x001fc4000bf06270 */
[----:B------:R-:W-:Y:S02]  /*06a0*/  ISETP.GE.AND P1, PT, R19, UR6, PT ;  /* 0x0000000613007c0c */ /* 0x000fe4000bf26270 */
[----:B------:R-:W-:Y:S02]  /*06b0*/  ISETP.LT.OR P0, PT, R17, RZ, P0 ;  /* 0x000000ff1100720c */ /* 0x000fe40000701670 */
[----:B------:R-:W-:Y:S02]  /*06c0*/  ISETP.GE.AND P2, PT, R21, UR6, PT ;  /* 0x0000000615007c0c */ /* 0x000fe4000bf46270 */
[----:B------:R-:W-:Y:S01]  /*06d0*/  ISETP.LT.OR P1, PT, R19, RZ, P1 ;  /* 0x000000ff1300720c */ /* 0x000fe20000f21670 */
[----:B-1----:R-:W-:Y:S01]  /*06e0*/  IMAD.WIDE.U32 R8, R3, 0x4, R8 ;  /* 0x0000000403087825 */ /* 0x002fe200078e0008 */
[----:B------:R-:W-:Y:S02]  /*06f0*/  ISETP.LT.OR P2, PT, R21, RZ, P2 ;  /* 0x000000ff1500720c */ /* 0x000fe40001741670 */
[----:B------:R-:W-:-:S04]  /*0700*/  ISETP.GE.AND P3, PT, R5, UR6, PT ;  /* 0x0000000605007c0c */ /* 0x000fc8000bf66270 */
[----:B------:R-:W-:Y:S01]  /*0710*/  ISETP.LT.OR P3, PT, R5, RZ, P3 ;  /* 0x000000ff0500720c */ /* 0x000fe20001f61670 */
[----:B------:R-:W0:Y:S01]  /*0720*/  @!P0 LDC.64 R14, c[0x0][0x388] ;  /* 0x0000e200ff0e8b82 */ /* 0x000e220000000a00 */
[----:B------:R-:W2:Y:S07]  /*0730*/  @!P0 LDG.E R16, desc[UR8][R8.64] ;  /* 0x0000000808108981 */ /* 0x000eae000c1e1900 */
[----:B------:R-:W1:Y:S04]  /*0740*/  @!P1 LDC.64 R12, c[0x0][0x388] ;  /* 0x0000e200ff0c9b82 */ /* 0x000e680000000a00 */
[----:B------:R-:W3:Y:S04]  /*0750*/  @!P3 LDG.E R18, desc[UR8][R8.64+0xc] ;  /* 0x00000c080812b981 */ /* 0x000ee8000c1e1900 */
[----:B------:R-:W4:Y:S08]  /*0760*/  @!P2 LDC.64 R10, c[0x0][0x388] ;  /* 0x0000e200ff0aab82 */ /* 0x000f300000000a00 */
[----:B------:R-:W5:Y:S01]  /*0770*/  @!P3 LDC.64 R6, c[0x0][0x388] ;  /* 0x0000e200ff06bb82 */ /* 0x000f620000000a00 */
[----:B0-----:R-:W-:-:S02]  /*0780*/  @!P0 IMAD.WIDE.U32 R14, R17, 0x4, R14 ;  /* 0x00000004110e8825 */ /* 0x001fc400078e000e */
[----:B------:R-:W3:Y:S04]  /*0790*/  @!P1 LDG.E R17, desc[UR8][R8.64+0x4] ;  /* 0x0000040808119981 */ /* 0x000ee8000c1e1900 */
[----:B------:R-:W2:Y:S01]  /*07a0*/  @!P0 LDG.E R15, desc[UR8][R14.64] ;  /* 0x000000080e0f8981 */ /* 0x000ea2000c1e1900 */
[----:B-1----:R-:W-:-:S06]  /*07b0*/  @!P1 IMAD.WIDE.U32 R12, R19, 0x4, R12 ;  /* 0x00000004130c9825 */ /* 0x002fcc00078e000c */
[----:B------:R-:W3:Y:S01]  /*07c0*/  @!P1 LDG.E R13, desc[UR8][R12.64] ;  /* 0x000000080c0d9981 */ /* 0x000ee2000c1e1900 */
[----:B----4-:R-:W-:-:S06]  /*07d0*/  @!P2 IMAD.WIDE.U32 R10, R21, 0x4, R10 ;  /* 0x00000004150aa825 */ /* 0x010fcc00078e000a */
[----:B------:R-:W4:Y:S01]  /*07e0*/  @!P2 LDG.E R11, desc[UR8][R10.64] ;  /* 0x000000080a0ba981 */ /* 0x000f22000c1e1900 */
[----:B-----5:R-:W-:-:S03]  /*07f0*/  @!P3 IMAD.WIDE.U32 R6, R5, 0x4, R6 ;  /* 0x000000040506b825 */ /* 0x020fc600078e0006 */
[----:B------:R-:W4:Y:S04]  /*0800*/  @!P2 LDG.E R5, desc[UR8][R8.64+0x8] ;  /* 0x000008080805a981 */ /* 0x000f28000c1e1900 */
[----:B------:R-:W5:Y:S01]  /*0810*/  @!P3 LDG.E R7, desc[UR8][R6.64] ;  /* 0x000000080607b981 */ /* 0x000f62000c1e1900 */
[----:B------:R-:W-:Y:S01]  /*0820*/  IADD3 R3, PT, PT, R3, 0x4, RZ ;  /* 0x0000000403037810 */ /* 0x000fe20007ffe0ff */
[----:B--2---:R-:W-:-:S04]  /*0830*/  @!P0 FFMA R0, R15, R16, R0 ;  /* 0x000000100f008223 */ /* 0x004fc80000000000 */
[----:B---3--:R-:W-:-:S04]  /*0840*/  @!P1 FFMA R0, R13, R17, R0 ;  /* 0x000000110d009223 */ /* 0x008fc80000000000 */
[----:B----4-:R-:W-:-:S04]  /*0850*/  @!P2 FFMA R0, R11, R5, R0 ;  /* 0x000000050b00a223 */ /* 0x010fc80000000000 */
[----:B-----5:R-:W-:-:S07]  /*0860*/  @!P3 FFMA R0, R7, R18, R0 ;  /* 0x000000120700b223 */ /* 0x020fce0000000000 */
.L_x_3:
[----:B------:R-:W-:Y:S05]  /*0870*/  BRA.U !UP1, `(.L_x_0) ;  /* 0x00000001099c7547 */ /* 0x000fea000b800000 */
[----:B------:R-:W-:Y:S02]  /*0880*/  UISETP.NE.AND UP0, UPT, UR5, 0x1, UPT ;  /* 0x000000010500788c */ /* 0x000fe4000bf05270 */
[----:B------:R-:W-:-:S04]  /*0890*/  ULOP3.LUT UR4, UR4, 0x1, URZ, 0xc0, !UPT ;  /* 0x0000000104047892 */ /* 0x000fc8000f8ec0ff */
[----:B------:R-:W-:-:S03]  /*08a0*/  UISETP.NE.U32.AND UP1, UPT, UR4, 0x1, UPT ;  /* 0x000000010400788c */ /* 0x000fc6000bf25070 */
[----:B------:R-:W-:Y:S08]  /*08b0*/  BRA.U !UP0, `(.L_x_4) ;  /* 0x0000000108507547 */ /* 0x000ff0000b800000 */
[----:B------:R-:W0:Y:S01]  /*08c0*/  LDCU UR4, c[0x0][0x398] ;  /* 0x00007300ff0477ac */ /* 0x000e220008000800 */
[----:B------:R-:W-:Y:S01]  /*08d0*/  IADD3 R5, PT, PT, R4, R3, RZ ;  /* 0x0000000304057210 */ /* 0x000fe20007ffe0ff */
[----:B------:R-:W1:Y:S04]  /*08e0*/  LDC.64 R6, c[0x0][0x390] ;  /* 0x0000e400ff067b82 */ /* 0x000e680000000a00 */
[C---:B------:R-:W-:Y:S01]  /*08f0*/  VIADD R15, R5.reuse, 0x1 ;  /* 0x00000001050f7836 */ /* 0x040fe20000000000 */
[----:B0-----:R-:W-:-:S04]  /*0900*/  ISETP.GE.AND P0, PT, R5, UR4, PT ;  /* 0x0000000405007c0c */ /* 0x001fc8000bf06270 */
[----:B------:R-:W-:Y:S02]  /*0910*/  ISETP.GE.AND P1, PT, R15, UR4, PT ;  /* 0x000000040f007c0c */ /* 0x000fe4000bf26270 */
[----:B------:R-:W-:Y:S02]  /*0920*/  ISETP.LT.OR P0, PT, R5, RZ, P0 ;  /* 0x000000ff0500720c */ /* 0x000fe40000701670 */
[----:B------:R-:W-:Y:S01]  /*0930*/  ISETP.LT.OR P1, PT, R15, RZ, P1 ;  /* 0x000000ff0f00720c */ /* 0x000fe20000f21670 */
[----:B-1----:R-:W-:-:S10]  /*0940*/  IMAD.WIDE.U32 R10, R3, 0x4, R6 ;  /* 0x00000004030a7825 */ /* 0x002fd400078e0006 */
[----:B------:R-:W0:Y:S08]  /*0950*/  @!P0 LDC.64 R8, c[0x0][0x388] ;  /* 0x0000e200ff088b82 */ /* 0x000e300000000a00 */
[----:B------:R-:W1:Y:S01]  /*0960*/  @!P1 LDC.64 R12, c[0x0][0x388] ;  /* 0x0000e200ff0c9b82 */ /* 0x000e620000000a00 */
[----:B0-----:R-:W-:Y:S02]  /*0970*/  @!P0 IMAD.WIDE.U32 R6, R5, 0x4, R8 ;  /* 0x0000000405068825 */ /* 0x001fe400078e0008 */
[----:B------:R-:W2:Y:S04]  /*0980*/  @!P0 LDG.E R5, desc[UR8][R10.64] ;  /* 0x000000080a058981 */ /* 0x000ea8000c1e1900 */
[----:B------:R-:W2:Y:S01]  /*0990*/  @!P0 LDG.E R7, desc[UR8][R6.64] ;  /* 0x0000000806078981 */ /* 0x000ea2000c1e1900 */
[----:B-1----:R-:W-:-:S03]  /*09a0*/  @!P1 IMAD.WIDE.U32 R8, R15, 0x4, R12 ;  /* 0x000000040f089825 */ /* 0x002fc600078e000c */
[----:B------:R-:W3:Y:S04]  /*09b0*/  @!P1 LDG.E R12, desc[UR8][R10.64+0x4] ;  /* 0x000004080a0c9981 */ /* 0x000ee8000c1e1900 */
[----:B------:R-:W3:Y:S01]  /*09c0*/  @!P1 LDG.E R9, desc[UR8][R8.64] ;  /* 0x0000000808099981 */ /* 0x000ee2000c1e1900 */
[----:B------:R-:W-:Y:S01]  /*09d0*/  IADD3 R3, PT, PT, R3, 0x2, RZ ;  /* 0x0000000203037810 */ /* 0x000fe20007ffe0ff */
[----:B--2---:R-:W-:-:S04]  /*09e0*/  @!P0 FFMA R0, R7, R5, R0 ;  /* 0x0000000507008223 */ /* 0x004fc80000000000 */
[----:B---3--:R-:W-:-:S07]  /*09f0*/  @!P1 FFMA R0, R9, R12, R0 ;  /* 0x0000000c09009223 */ /* 0x008fce0000000000 */
.L_x_4:
[----:B------:R-:W-:Y:S05]  /*0a00*/  BRA.U UP1, `(.L_x_0) ;  /* 0x0000000101387547 */ /* 0x000fea000b800000 */
[----:B------:R-:W0:Y:S01]  /*0a10*/  LDCU UR4, c[0x0][0x398] ;  /* 0x00007300ff0477ac */ /* 0x000e220008000800 */
[----:B------:R-:W-:Y:S01]  /*0a20*/  IADD3 R9, PT, PT, R4, R3, RZ ;  /* 0x0000000304097210 */ /* 0x000fe20007ffe0ff */
[----:B------:R-:W-:Y:S03]  /*0a30*/  BSSY.RECONVERGENT B0, `(.L_x_0) ;  /* 0x000000b000007945 */ /* 0x000fe60003800200 */
[----:B0-----:R-:W-:-:S04]  /*0a40*/  ISETP.GE.AND P0, PT, R9, UR4, PT ;  /* 0x0000000409007c0c */ /* 0x001fc8000bf06270 */
[----:B------:R-:W-:-:S13]  /*0a50*/  ISETP.LT.OR P0, PT, R9, RZ, P0 ;  /* 0x000000ff0900720c */ /* 0x000fda0000701670 */
[----:B------:R-:W-:Y:S05]  /*0a60*/  @P0 BRA `(.L_x_5) ;  /* 0x00000000001c0947 */ /* 0x000fea0003800000 */
[----:B------:R-:W0:Y:S08]  /*0a70*/  LDC.64 R4, c[0x0][0x388] ;  /* 0x0000e200ff047b82 */ /* 0x000e300000000a00 */
[----:B------:R-:W1:Y:S01]  /*0a80*/  LDC.64 R6, c[0x0][0x390] ;  /* 0x0000e400ff067b82 */ /* 0x000e620000000a00 */
[----:B0-----:R-:W-:-:S06]  /*0a90*/  IMAD.WIDE.U32 R4, R9, 0x4, R4 ;  /* 0x0000000409047825 */ /* 0x001fcc00078e0004 */
[----:B------:R-:W2:Y:S01]  /*0aa0*/  LDG.E R5, desc[UR8][R4.64] ;  /* 0x0000000804057981 */ /* 0x000ea2000c1e1900 */
[----:B-1----:R-:W-:-:S06]  /*0ab0*/  IMAD.WIDE.U32 R6, R3, 0x4, R6 ;  /* 0x0000000403067825 */ /* 0x002fcc00078e0006 */
[----:B------:R-:W2:Y:S02]  /*0ac0*/  LDG.E R6, desc[UR8][R6.64] ;  /* 0x0000000806067981 */ /* 0x000ea4000c1e1900 */
[----:B--2---:R-:W-:-:S07]  /*0ad0*/  FFMA R0, R5, R6, R0 ;  /* 0x0000000605007223 */ /* 0x004fce0000000000 */
.L_x_5:
[----:B------:R-:W-:Y:S05]  /*0ae0*/  BSYNC.RECONVERGENT B0 ;  /* 0x0000000000007941 */ /* 0x000fea0003800200 */
.L_x_0:
[----:B------:R-:W0:Y:S02]  /*0af0*/  LDC.64 R4, c[0x0][0x380] ;  /* 0x0000e000ff047b82 */ /* 0x000e240000000a00 */
[----:B0-----:R-:W-:-:S05]  /*0b00*/  IMAD.WIDE R2, R2, 0x4, R4 ;  /* 0x0000000402027825 */ /* 0x001fca00078e0204 */
[----:B------:R-:W-:Y:S01]  /*0b10*/  STG.E desc[UR8][R2.64], R0 ;  /* 0x0000000002007986 */ /* 0x000fe2000c101908 */
[----:B------:R-:W-:Y:S05]  /*0b20*/  EXIT ;  /* 0x000000000000794d */ /* 0x000fea0003800000 */
.L_x_6:
[----:B------:R-:W-:-:S00]  /*0b30*/  BRA `(.L_x_6) ;  /* 0xfffffffc00fc7947 */ /* 0x000fc0000383ffff */
[----:B------:R-:W-:-:S00]  /*0b40*/  NOP ;  /* 0x0000000000007918 */ /* 0x000fc00000000000 */
        /* <DEDUP_REMOVED lines=11> */
.L_x_7:


//--------------------- .nv.shared.reserved.0     --------------------------
	.section	.nv.shared.reserved.0,"aw",@nobits
	.weak		__nv_reservedSMEM_offset_0_alias
	.size		__nv_reservedSMEM_offset_0_alias, 0, 64
	.other		__nv_reservedSMEM_offset_0_alias,@"STO_CUDA_RESERVED_SHARED STV_DEFAULT"
__nv_reservedSMEM_offset_0_alias:
	.zero		0
	.zero		64


//--------------------- .nv.constant0._Z17convolution_naivePfPKfS1_ii --------------------------
	.section	.nv.constant0._Z17convolution_naivePfPKfS1_ii,"a",@progbits
	.sectionflags	@""
	.align	4
.nv.constant0._Z17convolution_naivePfPKfS1_ii:
	.zero		928


//--------------------- SYMBOLS --------------------------

	.type		.nv.reservedSmem.offset0,@object
	.size		.nv.reservedSmem.offset0,0x4
